	.headerflags	@"EF_CUDA_TEXMODE_UNIFIED EF_CUDA_64BIT_ADDRESS EF_CUDA_ACCELERATORS EF_CUDA_SM90 EF_CUDA_VIRTUAL_SM(EF_CUDA_SM90)"
	.elftype	@"ET_EXEC"


//--------------------- .nv.info                  --------------------------
	.section	.nv.info,"",@"SHT_CUDA_INFO"
	.align	4


	//----- nvinfo : EIATTR_REGCOUNT
	.align		4
        /*0000*/ 	.byte	0x04, 0x2f
        /*0002*/ 	.short	(.L_1 - .L_0)
	.align		4
.L_0:
        /*0004*/ 	.word	index@(triton_poi_fused_5)
        /*0008*/ 	.word	0x0000001e


	//----- nvinfo : EIATTR_MIN_STACK_SIZE
	.align		4
.L_1:
        /*000c*/ 	.byte	0x04, 0x12
        /*000e*/ 	.short	(.L_3 - .L_2)
	.align		4
.L_2:
        /*0010*/ 	.word	index@(triton_poi_fused_5)
        /*0014*/ 	.word	0x00000000


	//----- nvinfo : EIATTR_FRAME_SIZE
	.align		4
.L_3:
        /*0018*/ 	.byte	0x04, 0x11
        /*001a*/ 	.short	(.L_5 - .L_4)
	.align		4
.L_4:
        /*001c*/ 	.word	index@(triton_poi_fused_5)
        /*0020*/ 	.word	0x00000000


	//----- nvinfo : EIATTR_MIN_STACK_SIZE
	.align		4
.L_5:
        /*0024*/ 	.byte	0x04, 0x12
        /*0026*/ 	.short	(.L_7 - .L_6)
	.align		4
.L_6:
        /*0028*/ 	.word	index@(triton_poi_fused_5)
        /*002c*/ 	.word	0x00000000
.L_7:


//--------------------- .nv.info.triton_poi_fused_5 --------------------------
	.section	.nv.info.triton_poi_fused_5,"",@"SHT_CUDA_INFO"
	.sectionflags	@""
	.align	4


	//----- nvinfo : EIATTR_CUDA_API_VERSION
	.align		4
        /*0000*/ 	.byte	0x04, 0x37
        /*0002*/ 	.short	(.L_9 - .L_8)
.L_8:
        /*0004*/ 	.word	0x0000007c


	//----- nvinfo : EIATTR_KPARAM_INFO
	.align		4
.L_9:
        /*0008*/ 	.byte	0x04, 0x17
        /*000a*/ 	.short	(.L_11 - .L_10)
.L_10:
        /*000c*/ 	.word	0x00000000
        /*0010*/ 	.short	0x0003
        /*0012*/ 	.short	0x0014
        /*0014*/ 	.byte	0x00, 0xf0, 0x11, 0x00


	//----- nvinfo : EIATTR_KPARAM_INFO
	.align		4
.L_11:
        /*0018*/ 	.byte	0x04, 0x17
        /*001a*/ 	.short	(.L_13 - .L_12)
.L_12:
        /*001c*/ 	.word	0x00000000
        /*0020*/ 	.short	0x0002
        /*0022*/ 	.short	0x0010
        /*0024*/ 	.byte	0x00, 0xf0, 0x11, 0x00


	//----- nvinfo : EIATTR_KPARAM_INFO
	.align		4
.L_13:
        /*0028*/ 	.byte	0x04, 0x17
        /*002a*/ 	.short	(.L_15 - .L_14)
.L_14:
        /*002c*/ 	.word	0x00000000
        /*0030*/ 	.short	0x0001
        /*0032*/ 	.short	0x0008
        /*0034*/ 	.byte	0x00, 0xf4, 0x21, 0x00


	//----- nvinfo : EIATTR_KPARAM_INFO
	.align		4
.L_15:
        /*0038*/ 	.byte	0x04, 0x17
        /*003a*/ 	.short	(.L_17 - .L_16)
.L_16:
        /*003c*/ 	.word	0x00000000
        /*0040*/ 	.short	0x0000
        /*0042*/ 	.short	0x0000
        /*0044*/ 	.byte	0x00, 0xf4, 0x21, 0x00


	//----- nvinfo : EIATTR_SPARSE_MMA_MASK
	.align		4
.L_17:
        /*0048*/ 	.byte	0x03, 0x50
        /*004a*/ 	.short	0x0000


	//----- nvinfo : EIATTR_MAXREG_COUNT
	.align		4
        /*004c*/ 	.byte	0x03, 0x1b
        /*004e*/ 	.short	0x00ff


	//----- nvinfo : EIATTR_EXIT_INSTR_OFFSETS
	.align		4
        /*0050*/ 	.byte	0x04, 0x1c
        /*0052*/ 	.short	(.L_19 - .L_18)


	//   ....[0]....
.L_18:
        /*0054*/ 	.word	0x000005f0


	//   ....[1]....
        /*0058*/ 	.word	0x00000640


	//----- nvinfo : EIATTR_REQNTID
	.align		4
.L_19:
        /*005c*/ 	.byte	0x04, 0x10
        /*005e*/ 	.short	(.L_21 - .L_20)
.L_20:
        /*0060*/ 	.word	0x00000080
        /*0064*/ 	.word	0x00000001
        /*0068*/ 	.word	0x00000001


	//----- nvinfo : EIATTR_CBANK_PARAM_SIZE
	.align		4
.L_21:
        /*006c*/ 	.byte	0x03, 0x19
        /*006e*/ 	.short	0x0018


	//----- nvinfo : EIATTR_PARAM_CBANK
	.align		4
        /*0070*/ 	.byte	0x04, 0x0a
        /*0072*/ 	.short	(.L_23 - .L_22)
	.align		4
.L_22:
        /*0074*/ 	.word	index@(.nv.constant0.triton_poi_fused_5)
        /*0078*/ 	.short	0x0210
        /*007a*/ 	.short	0x0018


	//----- nvinfo : EIATTR_SW_WAR
	.align		4
.L_23:
        /*007c*/ 	.byte	0x04, 0x36
        /*007e*/ 	.short	(.L_25 - .L_24)
.L_24:
        /*0080*/ 	.word	0x00000008
.L_25:


//--------------------- .nv.callgraph             --------------------------
	.section	.nv.callgraph,"",@"SHT_CUDA_CALLGRAPH"
	.align	4
	.sectionentsize	8
	.align		4
        /*0000*/ 	.word	0x00000000
	.align		4
        /*0004*/ 	.word	0xffffffff
	.align		4
        /*0008*/ 	.word	0x00000000
	.align		4
        /*000c*/ 	.word	0xfffffffe
	.align		4
        /*0010*/ 	.word	0x00000000
	.align		4
        /*0014*/ 	.word	0xfffffffd
	.align		4
        /*0018*/ 	.word	0x00000000
	.align		4
        /*001c*/ 	.word	0xfffffffc


//--------------------- .text.triton_poi_fused_5  --------------------------
	.section	.text.triton_poi_fused_5,"ax",@progbits
	.sectionflags	@"SHF_BARRIERS=1"
	.align	128
        .global         triton_poi_fused_5
        .type           triton_poi_fused_5,@function
        .size           triton_poi_fused_5,(.L_x_1 - triton_poi_fused_5)
        .other          triton_poi_fused_5,@"STO_CUDA_ENTRY STV_DEFAULT"
triton_poi_fused_5:
.text.triton_poi_fused_5:
[----:B------:R-:W0:Y:S01]  /*0000*/  LDC R1, c[0x0][0x28] ;  /* 0x00000a00ff017b82 */ /* 0x000e220000000800 */
[----:B------:R-:W1:Y:S07]  /*0010*/  S2R R0, SR_CTAID.X ;  /* 0x0000000000007919 */ /* 0x000e6e0000002500 */
[----:B------:R-:W2:Y:S01]  /*0020*/  LDC.64 R14, c[0x0][0x210] ;  /* 0x00008400ff0e7b82 */ /* 0x000ea20000000a00 */
[----:B------:R-:W-:Y:S01]  /*0030*/  IMAD.MOV.U32 R19, RZ, RZ, RZ ;  /* 0x000000ffff137224 */ /* 0x000fe200078e00ff */
[----:B------:R-:W-:Y:S01]  /*0040*/  ULDC.64 UR6, c[0x0][0x208] ;  /* 0x0000820000067ab9 */ /* 0x000fe20000000a00 */
[----:B------:R-:W3:Y:S01]  /*0050*/  S2R R21, SR_TID.X ;  /* 0x0000000000157919 */ /* 0x000ee20000002100 */
[----:B------:R-:W4:Y:S01]  /*0060*/  S2R R18, SR_CTAID.Y ;  /* 0x0000000000127919 */ /* 0x000f220000002600 */
[----:B------:R-:W-:-:S02]  /*0070*/  IMAD.MOV.U32 R20, RZ, RZ, RZ ;  /* 0x000000ffff147224 */ /* 0x000fc400078e00ff */
[----:B-1----:R-:W-:Y:S01]  /*0080*/  IMAD.SHL.U32 R0, R0, 0x10, RZ ;  /* 0x0000001000007824 */ /* 0x002fe200078e00ff */
[----:B---3--:R-:W-:-:S04]  /*0090*/  SHF.R.U32.HI R17, RZ, 0x4, R21 ;  /* 0x00000004ff117819 */ /* 0x008fc80000011615 */
[----:B------:R-:W-:Y:S01]  /*00a0*/  LOP3.LUT R6, R0, 0xf, R21, 0xf8, !PT ;  /* 0x0000000f00067812 */ /* 0x000fe200078ef815 */
[----:B----4-:R-:W-:Y:S01]  /*00b0*/  IMAD.SHL.U32 R16, R18, 0x40, RZ ;  /* 0x0000004012107824 */ /* 0x010fe200078e00ff */
[----:B------:R-:W-:Y:S02]  /*00c0*/  SGXT.U32 R17, R17, 0x3 ;  /* 0x000000031111781a */ /* 0x000fe40000000000 */
[----:B------:R-:W-:Y:S02]  /*00d0*/  ISETP.GE.AND P0, PT, R6, 0x9, PT ;  /* 0x000000090600780c */ /* 0x000fe40003f06270 */
[----:B------:R-:W-:Y:S02]  /*00e0*/  LOP3.LUT R2, R16, R17, RZ, 0xfc, !PT ;  /* 0x0000001110027212 */ /* 0x000fe400078efcff */
[----:B------:R-:W-:Y:S02]  /*00f0*/  LOP3.LUT R3, R16, 0x8, R17, 0xfe, !PT ;  /* 0x0000000810037812 */ /* 0x000fe400078efe11 */
[----:B------:R-:W-:Y:S01]  /*0100*/  LOP3.LUT R4, R16, 0x10, R17, 0xfe, !PT ;  /* 0x0000001010047812 */ /* 0x000fe200078efe11 */
[--C-:B------:R-:W-:Y:S01]  /*0110*/  IMAD R27, R2, 0x9, R6.reuse ;  /* 0x00000009021b7824 */ /* 0x100fe200078e0206 */
[----:B------:R-:W-:Y:S01]  /*0120*/  LOP3.LUT R7, R16, 0x18, R17, 0xfe, !PT ;  /* 0x0000001810077812 */ /* 0x000fe200078efe11 */
[--C-:B------:R-:W-:Y:S01]  /*0130*/  IMAD R3, R3, 0x9, R6.reuse ;  /* 0x0000000903037824 */ /* 0x100fe200078e0206 */
[----:B------:R-:W-:Y:S01]  /*0140*/  LOP3.LUT R9, R16, 0x20, R17, 0xfe, !PT ;  /* 0x0000002010097812 */ /* 0x000fe200078efe11 */
[--C-:B------:R-:W-:Y:S01]  /*0150*/  IMAD R5, R4, 0x9, R6.reuse ;  /* 0x0000000904057824 */ /* 0x100fe200078e0206 */
[----:B------:R-:W-:Y:S01]  /*0160*/  LOP3.LUT R11, R16, 0x28, R17, 0xfe, !PT ;  /* 0x00000028100b7812 */ /* 0x000fe200078efe11 */
[----:B------:R-:W-:Y:S01]  /*0170*/  IMAD R7, R7, 0x9, R6 ;  /* 0x0000000907077824 */ /* 0x000fe200078e0206 */
[----:B------:R-:W-:Y:S01]  /*0180*/  LOP3.LUT R13, R16, 0x30, R17, 0xfe, !PT ;  /* 0x00000030100d7812 */ /* 0x000fe200078efe11 */
[----:B--2---:R-:W-:Y:S01]  /*0190*/  IMAD.WIDE R26, R27, 0x4, R14 ;  /* 0x000000041b1a7825 */ /* 0x004fe200078e020e */
[----:B------:R-:W-:-:S03]  /*01a0*/  LOP3.LUT R23, R16, 0x38, R17, 0xfe, !PT ;  /* 0x0000003810177812 */ /* 0x000fc600078efe11 */
[--C-:B------:R-:W-:Y:S01]  /*01b0*/  IMAD R9, R9, 0x9, R6.reuse ;  /* 0x0000000909097824 */ /* 0x100fe200078e0206 */
[----:B------:R1:W2:Y:S01]  /*01c0*/  @!P0 LDG.E.EL R19, desc[UR6][R26.64] ;  /* 0x000000061a138981 */ /* 0x0002a2000c2e1900 */
[--C-:B------:R-:W-:Y:S02]  /*01d0*/  IMAD R11, R11, 0x9, R6.reuse ;  /* 0x000000090b0b7824 */ /* 0x100fe400078e0206 */
[--C-:B------:R-:W-:Y:S02]  /*01e0*/  IMAD R13, R13, 0x9, R6.reuse ;  /* 0x000000090d0d7824 */ /* 0x100fe400078e0206 */
[----:B------:R-:W-:Y:S02]  /*01f0*/  IMAD R23, R23, 0x9, R6 ;  /* 0x0000000917177824 */ /* 0x000fe400078e0206 */
[----:B------:R-:W-:Y:S01]  /*0200*/  IMAD.WIDE R2, R3, 0x4, R14 ;  /* 0x0000000403027825 */ /* 0x000fe200078e020e */
[----:B------:R-:W-:-:S03]  /*0210*/  CS2R R24, SRZ ;  /* 0x0000000000187805 */ /* 0x000fc6000001ff00 */
[--C-:B------:R-:W-:Y:S01]  /*0220*/  IMAD.WIDE R4, R5, 0x4, R14.reuse ;  /* 0x0000000405047825 */ /* 0x100fe200078e020e */
[----:B-1----:R-:W-:Y:S01]  /*0230*/  CS2R R26, SRZ ;  /* 0x00000000001a7805 */ /* 0x002fe2000001ff00 */
[----:B------:R1:W3:Y:S02]  /*0240*/  @!P0 LDG.E.EL R20, desc[UR6][R2.64] ;  /* 0x0000000602148981 */ /* 0x0002e4000c2e1900 */
[----:B------:R-:W-:-:S04]  /*0250*/  IMAD.WIDE R6, R7, 0x4, R14 ;  /* 0x0000000407067825 */ /* 0x000fc800078e020e */
[--C-:B------:R-:W-:Y:S01]  /*0260*/  IMAD.WIDE R8, R9, 0x4, R14.reuse ;  /* 0x0000000409087825 */ /* 0x100fe200078e020e */
[----:B------:R-:W4:Y:S03]  /*0270*/  @!P0 LDG.E.EL R24, desc[UR6][R6.64] ;  /* 0x0000000606188981 */ /* 0x000f26000c2e1900 */
[----:B------:R-:W-:-:S04]  /*0280*/  IMAD.WIDE R10, R11, 0x4, R14 ;  /* 0x000000040b0a7825 */ /* 0x000fc800078e020e */
[--C-:B------:R-:W-:Y:S01]  /*0290*/  IMAD.WIDE R12, R13, 0x4, R14.reuse ;  /* 0x000000040d0c7825 */ /* 0x100fe200078e020e */
[----:B------:R-:W5:Y:S03]  /*02a0*/  @!P0 LDG.E.EL R25, desc[UR6][R10.64] ;  /* 0x000000060a198981 */ /* 0x000f66000c2e1900 */
[----:B------:R-:W-:Y:S01]  /*02b0*/  IMAD.WIDE R14, R23, 0x4, R14 ;  /* 0x00000004170e7825 */ /* 0x000fe200078e020e */
[----:B------:R1:W5:Y:S03]  /*02c0*/  @!P0 LDG.E.EL R27, desc[UR6][R12.64] ;  /* 0x000000060c1b8981 */ /* 0x000366000c2e1900 */
[----:B------:R-:W-:Y:S01]  /*02d0*/  IMAD.MOV.U32 R22, RZ, RZ, RZ ;  /* 0x000000ffff167224 */ /* 0x000fe200078e00ff */
[----:B------:R-:W5:Y:S01]  /*02e0*/  @!P0 LDG.E.EL R26, desc[UR6][R14.64] ;  /* 0x000000060e1a8981 */ /* 0x000f62000c2e1900 */
[----:B------:R-:W-:-:S04]  /*02f0*/  IMAD.MOV.U32 R23, RZ, RZ, RZ ;  /* 0x000000ffff177224 */ /* 0x000fc800078e00ff */
[----:B------:R-:W5:Y:S04]  /*0300*/  @!P0 LDG.E.EL R22, desc[UR6][R4.64] ;  /* 0x0000000604168981 */ /* 0x000f68000c2e1900 */
[----:B------:R1:W5:Y:S01]  /*0310*/  @!P0 LDG.E.EL R23, desc[UR6][R8.64] ;  /* 0x0000000608178981 */ /* 0x000362000c2e1900 */
[----:B------:R-:W1:Y:S02]  /*0320*/  S2UR UR5, SR_CgaCtaId ;  /* 0x00000000000579c3 */ /* 0x000e640000008800 */
[----:B-1----:R-:W-:Y:S01]  /*0330*/  IMAD.SHL.U32 R2, R21, 0x40, RZ ;  /* 0x0000004015027824 */ /* 0x002fe200078e00ff */
[----:B------:R-:W-:-:S04]  /*0340*/  UMOV UR4, 0x400 ;  /* 0x0000040000047882 */ /* 0x000fc80000000000 */
[----:B------:R-:W-:-:S04]  /*0350*/  LOP3.LUT R2, R2, 0x3c0, RZ, 0xc0, !PT ;  /* 0x000003c002027812 */ /* 0x000fc800078ec0ff */
[----:B------:R-:W-:-:S04]  /*0360*/  LOP3.LUT R3, R2, R17, RZ, 0xfc, !PT ;  /* 0x0000001102037212 */ /* 0x000fc800078efcff */
[----:B------:R-:W-:Y:S01]  /*0370*/  LEA.HI R3, R2, R3, RZ, 0x1c ;  /* 0x0000000302037211 */ /* 0x000fe200078fe0ff */
[----:B0-----:R-:W-:-:S06]  /*0380*/  UPRMT UR4, UR5, 0x654, UR4 ;  /* 0x0000065405047896 */ /* 0x001fcc0008000004 */
[----:B------:R-:W-:Y:S02]  /*0390*/  LEA R12, R3, UR4, 0x2 ;  /* 0x00000004030c7c11 */ /* 0x000fe4000f8e10ff */
[----:B------:R-:W-:Y:S01]  /*03a0*/  SHF.R.U32.HI R2, RZ, 0x2, R21 ;  /* 0x00000002ff027819 */ /* 0x000fe20000011615 */
[----:B------:R-:W-:-:S03]  /*03b0*/  IMAD.SHL.U32 R21, R21, 0x4, RZ ;  /* 0x0000000415157824 */ /* 0x000fc600078e00ff */
[----:B------:R-:W-:Y:S02]  /*03c0*/  LOP3.LUT R3, R2, 0x1c, RZ, 0xc0, !PT ;  /* 0x0000001c02037812 */ /* 0x000fe400078ec0ff */
[----:B------:R-:W-:-:S05]  /*03d0*/  LOP3.LUT R8, R21, 0x1fc, RZ, 0xc0, !PT ;  /* 0x000001fc15087812 */ /* 0x000fca00078ec0ff */
[----:B------:R-:W-:-:S05]  /*03e0*/  IMAD.IADD R3, R8, 0x1, R3 ;  /* 0x0000000108037824 */ /* 0x000fca00078e0203 */
[----:B------:R-:W-:Y:S02]  /*03f0*/  LEA R4, R3, UR4, 0x2 ;  /* 0x0000000403047c11 */ /* 0x000fe4000f8e10ff */
[----:B------:R-:W-:Y:S02]  /*0400*/  SHF.R.S32.HI R3, RZ, 0x19, R18 ;  /* 0x00000019ff037819 */ /* 0x000fe40000011412 */
[----:B------:R-:W-:Y:S02]  /*0410*/  LOP3.LUT R16, R16, 0x3c, R21, 0xf8, !PT ;  /* 0x0000003c10107812 */ /* 0x000fe400078ef815 */
[----:B------:R-:W-:-:S04]  /*0420*/  SGXT R3, R3, 0x1 ;  /* 0x000000010303781a */ /* 0x000fc80000000200 */
[----:B------:R-:W-:Y:S02]  /*0430*/  LEA.HI R9, R3, R16, RZ, 0x6 ;  /* 0x0000001003097211 */ /* 0x000fe400078f30ff */
[----:B------:R-:W0:Y:S02]  /*0440*/  LDC.64 R2, c[0x0][0x218] ;  /* 0x00008600ff027b82 */ /* 0x000e240000000a00 */
[----:B------:R-:W-:Y:S02]  /*0450*/  LOP3.LUT R11, R9, 0xffffffc0, RZ, 0xc0, !PT ;  /* 0xffffffc0090b7812 */ /* 0x000fe400078ec0ff */
[----:B------:R-:W-:Y:S02]  /*0460*/  SHF.R.S32.HI R10, RZ, 0x6, R9 ;  /* 0x00000006ff0a7819 */ /* 0x000fe40000011409 */
[----:B------:R-:W-:Y:S01]  /*0470*/  LOP3.LUT R9, R0, R17, RZ, 0xfc, !PT ;  /* 0x0000001100097212 */ /* 0x000fe200078efcff */
[----:B------:R-:W-:Y:S01]  /*0480*/  IMAD.IADD R11, R16, 0x1, -R11 ;  /* 0x00000001100b7824 */ /* 0x000fe200078e0a0b */
[----:B------:R-:W-:-:S02]  /*0490*/  LOP3.LUT R0, R0, 0x8, R17, 0xfe, !PT ;  /* 0x0000000800007812 */ /* 0x000fc400078efe11 */
[----:B------:R-:W-:Y:S01]  /*04a0*/  ISETP.GE.AND P1, PT, R9, 0x9, PT ;  /* 0x000000090900780c */ /* 0x000fe20003f26270 */
[----:B------:R-:W-:Y:S01]  /*04b0*/  IMAD R10, R10, 0x240, R11 ;  /* 0x000002400a0a7824 */ /* 0x000fe200078e020b */
[----:B------:R-:W-:-:S03]  /*04c0*/  ISETP.GE.AND P0, PT, R0, 0x9, PT ;  /* 0x000000090000780c */ /* 0x000fc60003f06270 */
[----:B------:R-:W-:Y:S01]  /*04d0*/  IMAD R9, R9, 0x40, R10 ;  /* 0x0000004009097824 */ /* 0x000fe200078e020a */
[----:B--2---:R-:W-:Y:S04]  /*04e0*/  STS [R12], R19 ;  /* 0x000000130c007388 */ /* 0x004fe80000000800 */
[----:B---3--:R-:W-:Y:S04]  /*04f0*/  STS [R12+0x20], R20 ;  /* 0x000020140c007388 */ /* 0x008fe80000000800 */
[----:B----4-:R-:W-:Y:S04]  /*0500*/  STS [R12+0x60], R24 ;  /* 0x000060180c007388 */ /* 0x010fe80000000800 */
[----:B-----5:R-:W-:Y:S04]  /*0510*/  STS [R12+0xa0], R25 ;  /* 0x0000a0190c007388 */ /* 0x020fe80000000800 */
[----:B------:R-:W-:Y:S04]  /*0520*/  STS [R12+0xc0], R27 ;  /* 0x0000c01b0c007388 */ /* 0x000fe80000000800 */
[----:B------:R-:W-:Y:S04]  /*0530*/  STS [R12+0xe0], R26 ;  /* 0x0000e01a0c007388 */ /* 0x000fe80000000800 */
[----:B------:R-:W-:Y:S04]  /*0540*/  STS [R12+0x40], R22 ;  /* 0x000040160c007388 */ /* 0x000fe80000000800 */
[----:B------:R1:W-:Y:S01]  /*0550*/  STS [R12+0x80], R23 ;  /* 0x000080170c007388 */ /* 0x0003e20000000800 */
[----:B------:R-:W-:Y:S06]  /*0560*/  BAR.SYNC.DEFER_BLOCKING 0x0 ;  /* 0x0000000000007b1d */ /* 0x000fec0000010000 */
[----:B------:R-:W2:Y:S01]  /*0570*/  LDS.128 R4, [R4] ;  /* 0x0000000004047984 */ /* 0x000ea20000000c00 */
[----:B-1----:R-:W-:-:S04]  /*0580*/  LOP3.LUT R12, R8, 0x200, RZ, 0xfc, !PT ;  /* 0x00000200080c7812 */ /* 0x002fc800078efcff */
[----:B------:R-:W-:-:S04]  /*0590*/  SHF.R.U32.HI R12, RZ, 0x4, R12 ;  /* 0x00000004ff0c7819 */ /* 0x000fc8000001160c */
[----:B------:R-:W-:-:S05]  /*05a0*/  LOP3.LUT R11, R12, 0x3c, RZ, 0xc0, !PT ;  /* 0x0000003c0c0b7812 */ /* 0x000fca00078ec0ff */
[----:B------:R-:W-:Y:S02]  /*05b0*/  IMAD.IADD R11, R8, 0x1, R11 ;  /* 0x00000001080b7824 */ /* 0x000fe400078e020b */
[----:B0-----:R-:W-:-:S03]  /*05c0*/  IMAD.WIDE R8, R9, 0x4, R2 ;  /* 0x0000000409087825 */ /* 0x001fc600078e0202 */
[----:B------:R-:W-:Y:S02]  /*05d0*/  LEA R11, R11, UR4, 0x2 ;  /* 0x000000040b0b7c11 */ /* 0x000fe4000f8e10ff */
[----:B--2---:R0:W-:Y:S02]  /*05e0*/  @!P1 STG.E.128 desc[UR6][R8.64], R4 ;  /* 0x0000000408009986 */ /* 0x0041e4000c101d06 */
[----:B0-----:R-:W-:Y:S05]  /*05f0*/  @P0 EXIT ;  /* 0x000000000000094d */ /* 0x001fea0003800000 */
[----:B------:R-:W1:Y:S01]  /*0600*/  LDS.128 R12, [R11+0x800] ;  /* 0x000800000b0c7984 */ /* 0x000e620000000c00 */
[----:B0-----:R-:W-:-:S04]  /*0610*/  IMAD R5, R0, 0x40, R10 ;  /* 0x0000004000057824 */ /* 0x001fc800078e020a */
[----:B------:R-:W-:-:S05]  /*0620*/  IMAD.WIDE R2, R5, 0x4, R2 ;  /* 0x0000000405027825 */ /* 0x000fca00078e0202 */
[----:B-1----:R-:W-:Y:S01]  /*0630*/  STG.E.128 desc[UR6][R2.64], R12 ;  /* 0x0000000c02007986 */ /* 0x002fe2000c101d06 */
[----:B------:R-:W-:Y:S05]  /*0640*/  EXIT ;  /* 0x000000000000794d */ /* 0x000fea0003800000 */
.L_x_0:
[----:B------:R-:W-:-:S00]  /*0650*/  BRA `(.L_x_0) ;  /* 0xfffffffc00fc7947 */ /* 0x000fc0000383ffff */
[----:B------:R-:W-:-:S00]  /*0660*/  NOP ;  /* 0x0000000000007918 */ /* 0x000fc00000000000 */
        /* <DEDUP_REMOVED lines=9> */
.L_x_1:


//--------------------- .nv.shared.triton_poi_fused_5 --------------------------
	.section	.nv.shared.triton_poi_fused_5,"aw",@nobits
	.sectionflags	@""
	.align	16
	.zero		1024


//--------------------- .nv.constant0.triton_poi_fused_5 --------------------------
	.section	.nv.constant0.triton_poi_fused_5,"a",@progbits
	.sectionflags	@""
	.align	4
.nv.constant0.triton_poi_fused_5:
	.zero		552
